//
// Generated by NVIDIA NVVM Compiler
//
// Compiler Build ID: CL-36424714
// Cuda compilation tools, release 13.0, V13.0.88
// Based on NVVM 20.0.0
//

.version 9.0
.target sm_100
.address_size 64

	// .globl	elementwise_add_f32

.visible .entry elementwise_add_f32(
	.param .u64 .ptr .align 1 elementwise_add_f32_param_0,
	.param .u64 .ptr .align 1 elementwise_add_f32_param_1,
	.param .u64 .ptr .align 1 elementwise_add_f32_param_2,
	.param .u32 elementwise_add_f32_param_3
)
{
	.reg .pred 	%p<2>;
	.reg .b32 	%r<6>;
	.reg .b32 	%f<4>;
	.reg .b64 	%rd<11>;

	ld.param.u64 	%rd1, [elementwise_add_f32_param_0];
	ld.param.u64 	%rd2, [elementwise_add_f32_param_1];
	ld.param.u64 	%rd3, [elementwise_add_f32_param_2];
	ld.param.u32 	%r2, [elementwise_add_f32_param_3];
	mov.u32 	%r3, %ctaid.x;
	mov.u32 	%r4, %ntid.x;
	mov.u32 	%r5, %tid.x;
	mad.lo.s32 	%r1, %r3, %r4, %r5;
	setp.ge.s32 	%p1, %r1, %r2;
	@%p1 bra 	$L__BB0_2;
	cvta.to.global.u64 	%rd4, %rd1;
	cvta.to.global.u64 	%rd5, %rd2;
	cvta.to.global.u64 	%rd6, %rd3;
	mul.wide.s32 	%rd7, %r1, 4;
	add.s64 	%rd8, %rd4, %rd7;
	ld.global.nc.f32 	%f1, [%rd8];
	add.s64 	%rd9, %rd5, %rd7;
	ld.global.nc.f32 	%f2, [%rd9];
	add.f32 	%f3, %f1, %f2;
	add.s64 	%rd10, %rd6, %rd7;
	st.global.f32 	[%rd10], %f3;
$L__BB0_2:
	ret;

}
	// .globl	permute_qkv_f32
.visible .entry permute_qkv_f32(
	.param .u64 .ptr .align 1 permute_qkv_f32_param_0,
	.param .u64 .ptr .align 1 permute_qkv_f32_param_1,
	.param .u32 permute_qkv_f32_param_2,
	.param .u32 permute_qkv_f32_param_3,
	.param .u32 permute_qkv_f32_param_4,
	.param .u32 permute_qkv_f32_param_5
)
{
	.reg .pred 	%p<2>;
	.reg .b32 	%r<24>;
	.reg .b32 	%f<2>;
	.reg .b64 	%rd<9>;

	ld.param.u64 	%rd1, [permute_qkv_f32_param_0];
	ld.param.u64 	%rd2, [permute_qkv_f32_param_1];
	ld.param.u32 	%r5, [permute_qkv_f32_param_2];
	ld.param.u32 	%r2, [permute_qkv_f32_param_3];
	ld.param.u32 	%r3, [permute_qkv_f32_param_4];
	ld.param.u32 	%r4, [permute_qkv_f32_param_5];
	mov.u32 	%r6, %ctaid.x;
	mov.u32 	%r7, %ntid.x;
	mov.u32 	%r8, %tid.x;
	mad.lo.s32 	%r1, %r6, %r7, %r8;
	mul.lo.s32 	%r9, %r2, %r5;
	mul.lo.s32 	%r10, %r9, %r3;
	mul.lo.s32 	%r11, %r10, %r4;
	setp.ge.s32 	%p1, %r1, %r11;
	@%p1 bra 	$L__BB1_2;
	cvta.to.global.u64 	%rd3, %rd1;
	cvta.to.global.u64 	%rd4, %rd2;
	div.s32 	%r12, %r1, %r4;
	mul.lo.s32 	%r13, %r12, %r4;
	sub.s32 	%r14, %r1, %r13;
	div.s32 	%r15, %r12, %r2;
	mul.lo.s32 	%r16, %r15, %r2;
	sub.s32 	%r17, %r12, %r16;
	rem.s32 	%r18, %r15, %r3;
	mul.lo.s32 	%r19, %r3, %r2;
	div.s32 	%r20, %r12, %r19;
	mad.lo.s32 	%r21, %r20, %r2, %r17;
	mad.lo.s32 	%r22, %r21, %r3, %r18;
	mad.lo.s32 	%r23, %r22, %r4, %r14;
	mul.wide.s32 	%rd5, %r23, 4;
	add.s64 	%rd6, %rd3, %rd5;
	ld.global.nc.f32 	%f1, [%rd6];
	mul.wide.s32 	%rd7, %r1, 4;
	add.s64 	%rd8, %rd4, %rd7;
	st.global.f32 	[%rd8], %f1;
$L__BB1_2:
	ret;

}
	// .globl	permute_qkv_back_f32
.visible .entry permute_qkv_back_f32(
	.param .u64 .ptr .align 1 permute_qkv_back_f32_param_0,
	.param .u64 .ptr .align 1 permute_qkv_back_f32_param_1,
	.param .u32 permute_qkv_back_f32_param_2,
	.param .u32 permute_qkv_back_f32_param_3,
	.param .u32 permute_qkv_back_f32_param_4,
	.param .u32 permute_qkv_back_f32_param_5
)
{
	.reg .pred 	%p<2>;
	.reg .b32 	%r<24>;
	.reg .b32 	%f<2>;
	.reg .b64 	%rd<9>;

	ld.param.u64 	%rd1, [permute_qkv_back_f32_param_0];
	ld.param.u64 	%rd2, [permute_qkv_back_f32_param_1];
	ld.param.u32 	%r5, [permute_qkv_back_f32_param_2];
	ld.param.u32 	%r2, [permute_qkv_back_f32_param_3];
	ld.param.u32 	%r3, [permute_qkv_back_f32_param_4];
	ld.param.u32 	%r4, [permute_qkv_back_f32_param_5];
	mov.u32 	%r6, %ctaid.x;
	mov.u32 	%r7, %ntid.x;
	mov.u32 	%r8, %tid.x;
	mad.lo.s32 	%r1, %r6, %r7, %r8;
	mul.lo.s32 	%r9, %r2, %r5;
	mul.lo.s32 	%r10, %r9, %r3;
	mul.lo.s32 	%r11, %r10, %r4;
	setp.ge.s32 	%p1, %r1, %r11;
	@%p1 bra 	$L__BB2_2;
	cvta.to.global.u64 	%rd3, %rd1;
	cvta.to.global.u64 	%rd4, %rd2;
	div.s32 	%r12, %r1, %r4;
	mul.lo.s32 	%r13, %r12, %r4;
	sub.s32 	%r14, %r1, %r13;
	div.s32 	%r15, %r12, %r2;
	mul.lo.s32 	%r16, %r15, %r2;
	sub.s32 	%r17, %r12, %r16;
	rem.s32 	%r18, %r15, %r3;
	mul.lo.s32 	%r19, %r3, %r2;
	div.s32 	%r20, %r12, %r19;
	mad.lo.s32 	%r21, %r20, %r3, %r18;
	mad.lo.s32 	%r22, %r21, %r2, %r17;
	mad.lo.s32 	%r23, %r22, %r4, %r14;
	mul.wide.s32 	%rd5, %r23, 4;
	add.s64 	%rd6, %rd3, %rd5;
	ld.global.nc.f32 	%f1, [%rd6];
	mul.wide.s32 	%rd7, %r1, 4;
	add.s64 	%rd8, %rd4, %rd7;
	st.global.f32 	[%rd8], %f1;
$L__BB2_2:
	ret;

}


// ===== COMPILED SASS (sm_100) =====

	.target	sm_100

	.elftype	@"ET_EXEC"


//--------------------- .note.nv.tkinfo           --------------------------
	.section	.note.nv.tkinfo,"",@"SHT_NOTE"
	.sectionflags	@"SHF_NOTE_NV_TKINFO"
	.tkinfo
        /*0018*/ 	.word	0x00000002
        /*0030*/ 	.string	""
        /*0030*/ 	.string	"ptxas"
        /*0030*/ 	.string	"Cuda compilation tools, release 13.0, V13.0.88"
        /*0030*/ 	.string	"Build cuda_13.0.r13.0/compiler.36424714_0"
        /*0030*/ 	.string	"-arch sm_100 -m 64 "



//--------------------- .note.nv.cuinfo           --------------------------
	.section	.note.nv.cuinfo,"",@"SHT_NOTE"
	.sectionflags	@"SHF_NOTE_NV_CUINFO"
        /*0018*/ 	.short	0x0002
        /*001a*/ 	.short	0x0064
        /*001c*/ 	.short	0x0082
	.zero		2


//--------------------- .nv.info                  --------------------------
	.section	.nv.info,"",@"SHT_CUDA_INFO"
	.align	4


	//----- nvinfo : EIATTR_REGCOUNT
	.align		4
        /*0000*/ 	.byte	0x04, 0x2f
        /*0002*/ 	.short	(.L_1 - .L_0)
	.align		4
.L_0:
        /*0004*/ 	.word	index@(elementwise_add_f32)
        /*0008*/ 	.word	0x0000000c


	//----- nvinfo : EIATTR_FRAME_SIZE
	.align		4
.L_1:
        /*000c*/ 	.byte	0x04, 0x11
        /*000e*/ 	.short	(.L_3 - .L_2)
	.align		4
.L_2:
        /*0010*/ 	.word	index@(elementwise_add_f32)
        /*0014*/ 	.word	0x00000000


	//----- nvinfo : EIATTR_REGCOUNT
	.align		4
.L_3:
        /*0018*/ 	.byte	0x04, 0x2f
        /*001a*/ 	.short	(.L_5 - .L_4)
	.align		4
.L_4:
        /*001c*/ 	.word	index@(permute_qkv_f32)
        /*0020*/ 	.word	0x00000014


	//----- nvinfo : EIATTR_FRAME_SIZE
	.align		4
.L_5:
        /*0024*/ 	.byte	0x04, 0x11
        /*0026*/ 	.short	(.L_7 - .L_6)
	.align		4
.L_6:
        /*0028*/ 	.word	index@(permute_qkv_f32)
        /*002c*/ 	.word	0x00000000


	//----- nvinfo : EIATTR_REGCOUNT
	.align		4
.L_7:
        /*0030*/ 	.byte	0x04, 0x2f
        /*0032*/ 	.short	(.L_9 - .L_8)
	.align		4
.L_8:
        /*0034*/ 	.word	index@(permute_qkv_back_f32)
        /*0038*/ 	.word	0x00000014


	//----- nvinfo : EIATTR_FRAME_SIZE
	.align		4
.L_9:
        /*003c*/ 	.byte	0x04, 0x11
        /*003e*/ 	.short	(.L_11 - .L_10)
	.align		4
.L_10:
        /*0040*/ 	.word	index@(permute_qkv_back_f32)
        /*0044*/ 	.word	0x00000000


	//----- nvinfo : EIATTR_MIN_STACK_SIZE
	.align		4
.L_11:
        /*0048*/ 	.byte	0x04, 0x12
        /*004a*/ 	.short	(.L_13 - .L_12)
	.align		4
.L_12:
        /*004c*/ 	.word	index@(permute_qkv_back_f32)
        /*0050*/ 	.word	0x00000000


	//----- nvinfo : EIATTR_MIN_STACK_SIZE
	.align		4
.L_13:
        /*0054*/ 	.byte	0x04, 0x12
        /*0056*/ 	.short	(.L_15 - .L_14)
	.align		4
.L_14:
        /*0058*/ 	.word	index@(permute_qkv_f32)
        /*005c*/ 	.word	0x00000000


	//----- nvinfo : EIATTR_MIN_STACK_SIZE
	.align		4
.L_15:
        /*0060*/ 	.byte	0x04, 0x12
        /*0062*/ 	.short	(.L_17 - .L_16)
	.align		4
.L_16:
        /*0064*/ 	.word	index@(elementwise_add_f32)
        /*0068*/ 	.word	0x00000000
.L_17:


//--------------------- .nv.compat                --------------------------
	.section	.nv.compat,"",@"SHT_CUDA_COMPAT_INFO"
	.align	4
        /*0000*/ 	.byte	0x02, 0x09, 0x00, 0x00, 0x02, 0x02, 0x01, 0x00, 0x02, 0x05, 0x05, 0x00, 0x03, 0x07, 0x01, 0x01
        /*0010*/ 	.byte	0x02, 0x03, 0x00, 0x00, 0x02, 0x06, 0x01, 0x00, 0x04, 0x0b, 0x08, 0x00, 0x09, 0x00, 0x00, 0x00
        /*0020*/ 	.byte	0x00, 0x00, 0x00, 0x00


//--------------------- .nv.info.permute_qkv_back_f32 --------------------------
	.section	.nv.info.permute_qkv_back_f32,"",@"SHT_CUDA_INFO"
	.sectionflags	@""
	.align	4


	//----- nvinfo : EIATTR_CUDA_API_VERSION
	.align		4
        /*0000*/ 	.byte	0x04, 0x37
        /*0002*/ 	.short	(.L_19 - .L_18)
.L_18:
        /*0004*/ 	.word	0x00000082


	//----- nvinfo : EIATTR_KPARAM_INFO
	.align		4
.L_19:
        /*0008*/ 	.byte	0x04, 0x17
        /*000a*/ 	.short	(.L_21 - .L_20)
.L_20:
        /*000c*/ 	.word	0x00000000
        /*0010*/ 	.short	0x0005
        /*0012*/ 	.short	0x001c
        /*0014*/ 	.byte	0x00, 0xf0, 0x11, 0x00


	//----- nvinfo : EIATTR_KPARAM_INFO
	.align		4
.L_21:
        /*0018*/ 	.byte	0x04, 0x17
        /*001a*/ 	.short	(.L_23 - .L_22)
.L_22:
        /*001c*/ 	.word	0x00000000
        /*0020*/ 	.short	0x0004
        /*0022*/ 	.short	0x0018
        /*0024*/ 	.byte	0x00, 0xf0, 0x11, 0x00


	//----- nvinfo : EIATTR_KPARAM_INFO
	.align		4
.L_23:
        /*0028*/ 	.byte	0x04, 0x17
        /*002a*/ 	.short	(.L_25 - .L_24)
.L_24:
        /*002c*/ 	.word	0x00000000
        /*0030*/ 	.short	0x0003
        /*0032*/ 	.short	0x0014
        /*0034*/ 	.byte	0x00, 0xf0, 0x11, 0x00


	//----- nvinfo : EIATTR_KPARAM_INFO
	.align		4
.L_25:
        /*0038*/ 	.byte	0x04, 0x17
        /*003a*/ 	.short	(.L_27 - .L_26)
.L_26:
        /*003c*/ 	.word	0x00000000
        /*0040*/ 	.short	0x0002
        /*0042*/ 	.short	0x0010
        /*0044*/ 	.byte	0x00, 0xf0, 0x11, 0x00


	//----- nvinfo : EIATTR_KPARAM_INFO
	.align		4
.L_27:
        /*0048*/ 	.byte	0x04, 0x17
        /*004a*/ 	.short	(.L_29 - .L_28)
.L_28:
        /*004c*/ 	.word	0x00000000
        /*0050*/ 	.short	0x0001
        /*0052*/ 	.short	0x0008
        /*0054*/ 	.byte	0x00, 0xf5, 0x21, 0x00


	//----- nvinfo : EIATTR_KPARAM_INFO
	.align		4
.L_29:
        /*0058*/ 	.byte	0x04, 0x17
        /*005a*/ 	.short	(.L_31 - .L_30)
.L_30:
        /*005c*/ 	.word	0x00000000
        /*0060*/ 	.short	0x0000
        /*0062*/ 	.short	0x0000
        /*0064*/ 	.byte	0x00, 0xf5, 0x21, 0x00


	//----- nvinfo : EIATTR_SPARSE_MMA_MASK
	.align		4
.L_31:
        /*0068*/ 	.byte	0x03, 0x50
        /*006a*/ 	.short	0x0000


	//----- nvinfo : EIATTR_MAXREG_COUNT
	.align		4
        /*006c*/ 	.byte	0x03, 0x1b
        /*006e*/ 	.short	0x00ff


	//----- nvinfo : EIATTR_MERCURY_ISA_VERSION
	.align		4
        /*0070*/ 	.byte	0x03, 0x5f
        /*0072*/ 	.short	0x0101


	//----- nvinfo : EIATTR_VRC_CTA_INIT_COUNT
	.align		4
        /*0074*/ 	.byte	0x02, 0x4a
	.zero		1
	.zero		1


	//----- nvinfo : EIATTR_EXIT_INSTR_OFFSETS
	.align		4
        /*0078*/ 	.byte	0x04, 0x1c
        /*007a*/ 	.short	(.L_33 - .L_32)


	//   ....[0]....
.L_32:
        /*007c*/ 	.word	0x000000b0


	//   ....[1]....
        /*0080*/ 	.word	0x00000790


	//----- nvinfo : EIATTR_CBANK_PARAM_SIZE
	.align		4
.L_33:
        /*0084*/ 	.byte	0x03, 0x19
        /*0086*/ 	.short	0x0020


	//----- nvinfo : EIATTR_PARAM_CBANK
	.align		4
        /*0088*/ 	.byte	0x04, 0x0a
        /*008a*/ 	.short	(.L_35 - .L_34)
	.align		4
.L_34:
        /*008c*/ 	.word	index@(.nv.constant0.permute_qkv_back_f32)
        /*0090*/ 	.short	0x0380
        /*0092*/ 	.short	0x0020


	//----- nvinfo : EIATTR_SW_WAR
	.align		4
.L_35:
        /*0094*/ 	.byte	0x04, 0x36
        /*0096*/ 	.short	(.L_37 - .L_36)
.L_36:
        /*0098*/ 	.word	0x00000008
.L_37:


//--------------------- .nv.info.permute_qkv_f32  --------------------------
	.section	.nv.info.permute_qkv_f32,"",@"SHT_CUDA_INFO"
	.sectionflags	@""
	.align	4


	//----- nvinfo : EIATTR_CUDA_API_VERSION
	.align		4
        /*0000*/ 	.byte	0x04, 0x37
        /*0002*/ 	.short	(.L_39 - .L_38)
.L_38:
        /*0004*/ 	.word	0x00000082


	//----- nvinfo : EIATTR_KPARAM_INFO
	.align		4
.L_39:
        /*0008*/ 	.byte	0x04, 0x17
        /*000a*/ 	.short	(.L_41 - .L_40)
.L_40:
        /*000c*/ 	.word	0x00000000
        /*0010*/ 	.short	0x0005
        /*0012*/ 	.short	0x001c
        /*0014*/ 	.byte	0x00, 0xf0, 0x11, 0x00


	//----- nvinfo : EIATTR_KPARAM_INFO
	.align		4
.L_41:
        /*0018*/ 	.byte	0x04, 0x17
        /*001a*/ 	.short	(.L_43 - .L_42)
.L_42:
        /*001c*/ 	.word	0x00000000
        /*0020*/ 	.short	0x0004
        /*0022*/ 	.short	0x0018
        /*0024*/ 	.byte	0x00, 0xf0, 0x11, 0x00


	//----- nvinfo : EIATTR_KPARAM_INFO
	.align		4
.L_43:
        /*0028*/ 	.byte	0x04, 0x17
        /*002a*/ 	.short	(.L_45 - .L_44)
.L_44:
        /*002c*/ 	.word	0x00000000
        /*0030*/ 	.short	0x0003
        /*0032*/ 	.short	0x0014
        /*0034*/ 	.byte	0x00, 0xf0, 0x11, 0x00


	//----- nvinfo : EIATTR_KPARAM_INFO
	.align		4
.L_45:
        /*0038*/ 	.byte	0x04, 0x17
        /*003a*/ 	.short	(.L_47 - .L_46)
.L_46:
        /*003c*/ 	.word	0x00000000
        /*0040*/ 	.short	0x0002
        /*0042*/ 	.short	0x0010
        /*0044*/ 	.byte	0x00, 0xf0, 0x11, 0x00


	//----- nvinfo : EIATTR_KPARAM_INFO
	.align		4
.L_47:
        /*0048*/ 	.byte	0x04, 0x17
        /*004a*/ 	.short	(.L_49 - .L_48)
.L_48:
        /*004c*/ 	.word	0x00000000
        /*0050*/ 	.short	0x0001
        /*0052*/ 	.short	0x0008
        /*0054*/ 	.byte	0x00, 0xf5, 0x21, 0x00


	//----- nvinfo : EIATTR_KPARAM_INFO
	.align		4
.L_49:
        /*0058*/ 	.byte	0x04, 0x17
        /*005a*/ 	.short	(.L_51 - .L_50)
.L_50:
        /*005c*/ 	.word	0x00000000
        /*0060*/ 	.short	0x0000
        /*0062*/ 	.short	0x0000
        /*0064*/ 	.byte	0x00, 0xf5, 0x21, 0x00


	//----- nvinfo : EIATTR_SPARSE_MMA_MASK
	.align		4
.L_51:
        /*0068*/ 	.byte	0x03, 0x50
        /*006a*/ 	.short	0x0000


	//----- nvinfo : EIATTR_MAXREG_COUNT
	.align		4
        /*006c*/ 	.byte	0x03, 0x1b
        /*006e*/ 	.short	0x00ff


	//----- nvinfo : EIATTR_MERCURY_ISA_VERSION
	.align		4
        /*0070*/ 	.byte	0x03, 0x5f
        /*0072*/ 	.short	0x0101


	//----- nvinfo : EIATTR_VRC_CTA_INIT_COUNT
	.align		4
        /*0074*/ 	.byte	0x02, 0x4a
	.zero		1
	.zero		1


	//----- nvinfo : EIATTR_EXIT_INSTR_OFFSETS
	.align		4
        /*0078*/ 	.byte	0x04, 0x1c
        /*007a*/ 	.short	(.L_53 - .L_52)


	//   ....[0]....
.L_52:
        /*007c*/ 	.word	0x000000b0


	//   ....[1]....
        /*0080*/ 	.word	0x00000790


	//----- nvinfo : EIATTR_CBANK_PARAM_SIZE
	.align		4
.L_53:
        /*0084*/ 	.byte	0x03, 0x19
        /*0086*/ 	.short	0x0020


	//----- nvinfo : EIATTR_PARAM_CBANK
	.align		4
        /*0088*/ 	.byte	0x04, 0x0a
        /*008a*/ 	.short	(.L_55 - .L_54)
	.align		4
.L_54:
        /*008c*/ 	.word	index@(.nv.constant0.permute_qkv_f32)
        /*0090*/ 	.short	0x0380
        /*0092*/ 	.short	0x0020


	//----- nvinfo : EIATTR_SW_WAR
	.align		4
.L_55:
        /*0094*/ 	.byte	0x04, 0x36
        /*0096*/ 	.short	(.L_57 - .L_56)
.L_56:
        /*0098*/ 	.word	0x00000008
.L_57:


//--------------------- .nv.info.elementwise_add_f32 --------------------------
	.section	.nv.info.elementwise_add_f32,"",@"SHT_CUDA_INFO"
	.sectionflags	@""
	.align	4


	//----- nvinfo : EIATTR_CUDA_API_VERSION
	.align		4
        /*0000*/ 	.byte	0x04, 0x37
        /*0002*/ 	.short	(.L_59 - .L_58)
.L_58:
        /*0004*/ 	.word	0x00000082


	//----- nvinfo : EIATTR_KPARAM_INFO
	.align		4
.L_59:
        /*0008*/ 	.byte	0x04, 0x17
        /*000a*/ 	.short	(.L_61 - .L_60)
.L_60:
        /*000c*/ 	.word	0x00000000
        /*0010*/ 	.short	0x0003
        /*0012*/ 	.short	0x0018
        /*0014*/ 	.byte	0x00, 0xf0, 0x11, 0x00


	//----- nvinfo : EIATTR_KPARAM_INFO
	.align		4
.L_61:
        /*0018*/ 	.byte	0x04, 0x17
        /*001a*/ 	.short	(.L_63 - .L_62)
.L_62:
        /*001c*/ 	.word	0x00000000
        /*0020*/ 	.short	0x0002
        /*0022*/ 	.short	0x0010
        /*0024*/ 	.byte	0x00, 0xf5, 0x21, 0x00


	//----- nvinfo : EIATTR_KPARAM_INFO
	.align		4
.L_63:
        /*0028*/ 	.byte	0x04, 0x17
        /*002a*/ 	.short	(.L_65 - .L_64)
.L_64:
        /*002c*/ 	.word	0x00000000
        /*0030*/ 	.short	0x0001
        /*0032*/ 	.short	0x0008
        /*0034*/ 	.byte	0x00, 0xf5, 0x21, 0x00


	//----- nvinfo : EIATTR_KPARAM_INFO
	.align		4
.L_65:
        /*0038*/ 	.byte	0x04, 0x17
        /*003a*/ 	.short	(.L_67 - .L_66)
.L_66:
        /*003c*/ 	.word	0x00000000
        /*0040*/ 	.short	0x0000
        /*0042*/ 	.short	0x0000
        /*0044*/ 	.byte	0x00, 0xf5, 0x21, 0x00


	//----- nvinfo : EIATTR_SPARSE_MMA_MASK
	.align		4
.L_67:
        /*0048*/ 	.byte	0x03, 0x50
        /*004a*/ 	.short	0x0000


	//----- nvinfo : EIATTR_MAXREG_COUNT
	.align		4
        /*004c*/ 	.byte	0x03, 0x1b
        /*004e*/ 	.short	0x00ff


	//----- nvinfo : EIATTR_MERCURY_ISA_VERSION
	.align		4
        /*0050*/ 	.byte	0x03, 0x5f
        /*0052*/ 	.short	0x0101


	//----- nvinfo : EIATTR_VRC_CTA_INIT_COUNT
	.align		4
        /*0054*/ 	.byte	0x02, 0x4a
	.zero		1
	.zero		1


	//----- nvinfo : EIATTR_EXIT_INSTR_OFFSETS
	.align		4
        /*0058*/ 	.byte	0x04, 0x1c
        /*005a*/ 	.short	(.L_69 - .L_68)


	//   ....[0]....
.L_68:
        /*005c*/ 	.word	0x00000070


	//   ....[1]....
        /*0060*/ 	.word	0x00000130


	//----- nvinfo : EIATTR_CBANK_PARAM_SIZE
	.align		4
.L_69:
        /*0064*/ 	.byte	0x03, 0x19
        /*0066*/ 	.short	0x001c


	//----- nvinfo : EIATTR_PARAM_CBANK
	.align		4
        /*0068*/ 	.byte	0x04, 0x0a
        /*006a*/ 	.short	(.L_71 - .L_70)
	.align		4
.L_70:
        /*006c*/ 	.word	index@(.nv.constant0.elementwise_add_f32)
        /*0070*/ 	.short	0x0380
        /*0072*/ 	.short	0x001c


	//----- nvinfo : EIATTR_SW_WAR
	.align		4
.L_71:
        /*0074*/ 	.byte	0x04, 0x36
        /*0076*/ 	.short	(.L_73 - .L_72)
.L_72:
        /*0078*/ 	.word	0x00000008
.L_73:


//--------------------- .nv.callgraph             --------------------------
	.section	.nv.callgraph,"",@"SHT_CUDA_CALLGRAPH"
	.align	4
	.sectionentsize	8
	.align		4
        /*0000*/ 	.word	0x00000000
	.align		4
        /*0004*/ 	.word	0xffffffff
	.align		4
        /*0008*/ 	.word	0x00000000
	.align		4
        /*000c*/ 	.word	0xfffffffe
	.align		4
        /*0010*/ 	.word	0x00000000
	.align		4
        /*0014*/ 	.word	0xfffffffd
	.align		4
        /*0018*/ 	.word	0x00000000
	.align		4
        /*001c*/ 	.word	0xfffffffc


//--------------------- .text.permute_qkv_back_f32 --------------------------
	.section	.text.permute_qkv_back_f32,"ax",@progbits
	.align	128
        .global         permute_qkv_back_f32
        .type           permute_qkv_back_f32,@function
        .size           permute_qkv_back_f32,(.L_x_3 - permute_qkv_back_f32)
        .other          permute_qkv_back_f32,@"STO_CUDA_ENTRY STV_DEFAULT"
permute_qkv_back_f32:
.text.permute_qkv_back_f32:
[----:B------:R-:W-:Y:S01]  /*0000*/  LDC R1, c[0x0][0x37c] ;  /* 0x0000df00ff017b82 */ /* 0x000fe20000000800 */
[----:B------:R-:W0:Y:S07]  /*0010*/  S2R R9, SR_TID.X ;  /* 0x0000000000097919 */ /* 0x000e2e0000002100 */
[----:B------:R-:W1:Y:S08]  /*0020*/  LDC.64 R4, c[0x0][0x390] ;  /* 0x0000e400ff047b82 */ /* 0x000e700000000a00 */
[----:B------:R-:W2:Y:S08]  /*0030*/  LDC.64 R2, c[0x0][0x398] ;  /* 0x0000e600ff027b82 */ /* 0x000eb00000000a00 */
[----:B------:R-:W0:Y:S08]  /*0040*/  S2UR UR4, SR_CTAID.X ;  /* 0x00000000000479c3 */ /* 0x000e300000002500 */
[----:B------:R-:W0:Y:S01]  /*0050*/  LDC R0, c[0x0][0x360] ;  /* 0x0000d800ff007b82 */ /* 0x000e220000000800 */
[----:B-1----:R-:W-:-:S04]  /*0060*/  IMAD R7, R5, R4, RZ ;  /* 0x0000000405077224 */ /* 0x002fc800078e02ff */
[----:B--2---:R-:W-:-:S04]  /*0070*/  IMAD R4, R7, R2, RZ ;  /* 0x0000000207047224 */ /* 0x004fc800078e02ff */
[----:B------:R-:W-:Y:S02]  /*0080*/  IMAD R7, R4, R3, RZ ;  /* 0x0000000304077224 */ /* 0x000fe400078e02ff */
[----:B0-----:R-:W-:-:S05]  /*0090*/  IMAD R0, R0, UR4, R9 ;  /* 0x0000000400007c24 */ /* 0x001fca000f8e0209 */
[----:B------:R-:W-:-:S13]  /*00a0*/  ISETP.GE.AND P0, PT, R0, R7, PT ;  /* 0x000000070000720c */ /* 0x000fda0003f06270 */
[----:B------:R-:W-:Y:S05]  /*00b0*/  @P0 EXIT ;  /* 0x000000000000094d */ /* 0x000fea0003800000 */
[----:B------:R-:W-:Y:S01]  /*00c0*/  IABS R11, R3 ;  /* 0x00000003000b7213 */ /* 0x000fe20000000000 */
[----:B------:R-:W0:Y:S01]  /*00d0*/  LDCU.64 UR4, c[0x0][0x358] ;  /* 0x00006b00ff0477ac */ /* 0x000e220008000a00 */
[----:B------:R-:W-:Y:S02]  /*00e0*/  IABS R10, R5 ;  /* 0x00000005000a7213 */ /* 0x000fe40000000000 */
[----:B------:R-:W1:Y:S08]  /*00f0*/  I2F.RP R4, R11 ;  /* 0x0000000b00047306 */ /* 0x000e700000209400 */
[----:B-1----:R-:W1:Y:S02]  /*0100*/  MUFU.RCP R4, R4 ;  /* 0x0000000400047308 */ /* 0x002e640000001000 */
[----:B-1----:R-:W-:Y:S01]  /*0110*/  VIADD R8, R4, 0xffffffe ;  /* 0x0ffffffe04087836 */ /* 0x002fe20000000000 */
[----:B------:R-:W-:-:S05]  /*0120*/  IABS R4, R0 ;  /* 0x0000000000047213 */ /* 0x000fca0000000000 */
[----:B------:R1:W2:Y:S02]  /*0130*/  F2I.FTZ.U32.TRUNC.NTZ R9, R8 ;  /* 0x0000000800097305 */ /* 0x0002a4000021f000 */
[----:B-1----:R-:W-:Y:S02]  /*0140*/  IMAD.MOV.U32 R8, RZ, RZ, RZ ;  /* 0x000000ffff087224 */ /* 0x002fe400078e00ff */
[----:B--2---:R-:W-:-:S04]  /*0150*/  IMAD.MOV R6, RZ, RZ, -R9 ;  /* 0x000000ffff067224 */ /* 0x004fc800078e0a09 */
[----:B------:R-:W-:Y:S01]  /*0160*/  IMAD R7, R6, R11, RZ ;  /* 0x0000000b06077224 */ /* 0x000fe200078e02ff */
[----:B------:R-:W-:-:S03]  /*0170*/  MOV R6, R10 ;  /* 0x0000000a00067202 */ /* 0x000fc60000000f00 */
[----:B------:R-:W-:Y:S02]  /*0180*/  IMAD.HI.U32 R9, R9, R7, R8 ;  /* 0x0000000709097227 */ /* 0x000fe400078e0008 */
[----:B------:R-:W1:Y:S04]  /*0190*/  I2F.RP R7, R6 ;  /* 0x0000000600077306 */ /* 0x000e680000209400 */
[----:B------:R-:W-:-:S05]  /*01a0*/  IMAD.HI.U32 R8, R9, R4, RZ ;  /* 0x0000000409087227 */ /* 0x000fca00078e00ff */
[----:B------:R-:W-:-:S05]  /*01b0*/  IADD3 R9, PT, PT, -R8, RZ, RZ ;  /* 0x000000ff08097210 */ /* 0x000fca0007ffe1ff */
[----:B------:R-:W-:Y:S01]  /*01c0*/  IMAD R4, R11, R9, R4 ;  /* 0x000000090b047224 */ /* 0x000fe200078e0204 */
[----:B-1----:R-:W1:Y:S01]  /*01d0*/  MUFU.RCP R7, R7 ;  /* 0x0000000700077308 */ /* 0x002e620000001000 */
[----:B------:R-:W-:-:S03]  /*01e0*/  IABS R9, R2 ;  /* 0x0000000200097213 */ /* 0x000fc60000000000 */
[----:B------:R-:W-:-:S04]  /*01f0*/  ISETP.GT.U32.AND P1, PT, R11, R4, PT ;  /* 0x000000040b00720c */ /* 0x000fc80003f24070 */
[----:B------:R-:W2:Y:S09]  /*0200*/  I2F.RP R15, R9 ;  /* 0x00000009000f7306 */ /* 0x000eb20000209400 */
[----:B------:R-:W-:Y:S01]  /*0210*/  @!P1 IMAD.IADD R4, R4, 0x1, -R11 ;  /* 0x0000000104049824 */ /* 0x000fe200078e0a0b */
[----:B-1----:R-:W-:Y:S01]  /*0220*/  IADD3 R10, PT, PT, R7, 0xffffffe, RZ ;  /* 0x0ffffffe070a7810 */ /* 0x002fe20007ffe0ff */
[----:B------:R-:W-:Y:S01]  /*0230*/  @!P1 VIADD R8, R8, 0x1 ;  /* 0x0000000108089836 */ /* 0x000fe20000000000 */
[----:B------:R-:W-:-:S02]  /*0240*/  ISETP.NE.AND P1, PT, R3, RZ, PT ;  /* 0x000000ff0300720c */ /* 0x000fc40003f25270 */
[----:B------:R-:W-:Y:S01]  /*0250*/  ISETP.GE.U32.AND P0, PT, R4, R11, PT ;  /* 0x0000000b0400720c */ /* 0x000fe20003f06070 */
[----:B--2---:R-:W-:Y:S01]  /*0260*/  MUFU.RCP R15, R15 ;  /* 0x0000000f000f7308 */ /* 0x004fe20000001000 */
[----:B------:R-:W-:-:S04]  /*0270*/  LOP3.LUT R4, R0, R3, RZ, 0x3c, !PT ;  /* 0x0000000300047212 */ /* 0x000fc800078e3cff */
[----:B------:R-:W-:Y:S01]  /*0280*/  ISETP.GE.AND P2, PT, R4, RZ, PT ;  /* 0x000000ff0400720c */ /* 0x000fe20003f46270 */
[----:B------:R-:W-:Y:S02]  /*0290*/  IMAD R4, R5, R2, RZ ;  /* 0x0000000205047224 */ /* 0x000fe400078e02ff */
[----:B------:R1:W2:Y:S03]  /*02a0*/  F2I.FTZ.U32.TRUNC.NTZ R11, R10 ;  /* 0x0000000a000b7305 */ /* 0x0002a6000021f000 */
[----:B------:R-:W-:Y:S02]  /*02b0*/  ISETP.NE.AND P4, PT, R4, RZ, PT ;  /* 0x000000ff0400720c */ /* 0x000fe40003f85270 */
[----:B------:R-:W-:Y:S01]  /*02c0*/  @P0 IADD3 R8, PT, PT, R8, 0x1, RZ ;  /* 0x0000000108080810 */ /* 0x000fe20007ffe0ff */
[----:B-1----:R-:W-:-:S04]  /*02d0*/  IMAD.MOV.U32 R10, RZ, RZ, RZ ;  /* 0x000000ffff0a7224 */ /* 0x002fc800078e00ff */
[----:B------:R-:W-:Y:S02]  /*02e0*/  @!P2 IADD3 R8, PT, PT, -R8, RZ, RZ ;  /* 0x000000ff0808a210 */ /* 0x000fe40007ffe1ff */
[----:B------:R-:W-:Y:S01]  /*02f0*/  @!P1 LOP3.LUT R8, RZ, R3, RZ, 0x33, !PT ;  /* 0x00000003ff089212 */ /* 0x000fe200078e33ff */
[----:B--2---:R-:W-:-:S03]  /*0300*/  IMAD.MOV R7, RZ, RZ, -R11 ;  /* 0x000000ffff077224 */ /* 0x004fc600078e0a0b */
[----:B------:R-:W-:Y:S01]  /*0310*/  IABS R13, R8 ;  /* 0x00000008000d7213 */ /* 0x000fe20000000000 */
[----:B------:R-:W-:-:S04]  /*0320*/  IMAD R7, R7, R6, RZ ;  /* 0x0000000607077224 */ /* 0x000fc800078e02ff */
[----:B------:R-:W-:Y:S01]  /*0330*/  IMAD.HI.U32 R12, R11, R7, R10 ;  /* 0x000000070b0c7227 */ /* 0x000fe200078e000a */
[----:B------:R-:W-:Y:S02]  /*0340*/  MOV R11, R13 ;  /* 0x0000000d000b7202 */ /* 0x000fe40000000f00 */
[----:B------:R-:W-:Y:S02]  /*0350*/  IABS R10, R4 ;  /* 0x00000004000a7213 */ /* 0x000fe40000000000 */
[----:B------:R-:W-:Y:S01]  /*0360*/  IADD3 R7, PT, PT, R15, 0xffffffe, RZ ;  /* 0x0ffffffe0f077810 */ /* 0x000fe20007ffe0ff */
[----:B------:R-:W-:Y:S01]  /*0370*/  IMAD.HI.U32 R14, R12, R11, RZ ;  /* 0x0000000b0c0e7227 */ /* 0x000fe200078e00ff */
[----:B------:R-:W1:Y:S03]  /*0380*/  I2F.RP R16, R10 ;  /* 0x0000000a00107306 */ /* 0x000e660000209400 */
[----:B------:R-:W-:-:S04]  /*0390*/  IMAD.MOV R13, RZ, RZ, -R14 ;  /* 0x000000ffff0d7224 */ /* 0x000fc800078e0a0e */
[C---:B------:R-:W-:Y:S01]  /*03a0*/  IMAD R13, R6.reuse, R13, R11 ;  /* 0x0000000d060d7224 */ /* 0x040fe200078e020b */
[----:B------:R-:W-:Y:S04]  /*03b0*/  F2I.FTZ.U32.TRUNC.NTZ R7, R7 ;  /* 0x0000000700077305 */ /* 0x000fe8000021f000 */
[----:B------:R-:W-:-:S04]  /*03c0*/  ISETP.GT.U32.AND P1, PT, R6, R13, PT ;  /* 0x0000000d0600720c */ /* 0x000fc80003f24070 */
[----:B-1----:R-:W1:Y:S09]  /*03d0*/  MUFU.RCP R16, R16 ;  /* 0x0000001000107308 */ /* 0x002e720000001000 */
[----:B------:R-:W-:Y:S02]  /*03e0*/  @!P1 IMAD.IADD R13, R13, 0x1, -R6 ;  /* 0x000000010d0d9824 */ /* 0x000fe400078e0a06 */
[----:B------:R-:W-:Y:S01]  /*03f0*/  @!P1 VIADD R14, R14, 0x1 ;  /* 0x000000010e0e9836 */ /* 0x000fe20000000000 */
[----:B------:R-:W-:-:S02]  /*0400*/  ISETP.NE.AND P1, PT, R5, RZ, PT ;  /* 0x000000ff0500720c */ /* 0x000fc40003f25270 */
[----:B------:R-:W-:Y:S02]  /*0410*/  ISETP.GE.U32.AND P0, PT, R13, R6, PT ;  /* 0x000000060d00720c */ /* 0x000fe40003f06070 */
[----:B------:R-:W-:Y:S02]  /*0420*/  LOP3.LUT R6, R8, R5, RZ, 0x3c, !PT ;  /* 0x0000000508067212 */ /* 0x000fe400078e3cff */
[----:B-1----:R-:W-:Y:S02]  /*0430*/  IADD3 R12, PT, PT, R16, 0xffffffe, RZ ;  /* 0x0ffffffe100c7810 */ /* 0x002fe40007ffe0ff */
[----:B------:R-:W-:Y:S01]  /*0440*/  ISETP.GE.AND P2, PT, R6, RZ, PT ;  /* 0x000000ff0600720c */ /* 0x000fe20003f46270 */
[----:B------:R-:W-:Y:S01]  /*0450*/  IMAD.MOV R6, RZ, RZ, -R7 ;  /* 0x000000ffff067224 */ /* 0x000fe200078e0a07 */
[----:B------:R1:W2:Y:S01]  /*0460*/  F2I.FTZ.U32.TRUNC.NTZ R13, R12 ;  /* 0x0000000c000d7305 */ /* 0x0002a2000021f000 */
[----:B------:R-:W-:Y:S02]  /*0470*/  IABS R16, R4 ;  /* 0x0000000400107213 */ /* 0x000fe40000000000 */
[----:B------:R-:W-:-:S02]  /*0480*/  IMAD R15, R6, R9, RZ ;  /* 0x00000009060f7224 */ /* 0x000fc400078e02ff */
[----:B------:R-:W-:Y:S01]  /*0490*/  HFMA2 R6, -RZ, RZ, 0, 0 ;  /* 0x00000000ff067431 */ /* 0x000fe200000001ff */
[----:B------:R-:W-:-:S05]  /*04a0*/  @P0 IADD3 R14, PT, PT, R14, 0x1, RZ ;  /* 0x000000010e0e0810 */ /* 0x000fca0007ffe0ff */
[----:B------:R-:W-:Y:S02]  /*04b0*/  @!P2 IADD3 R14, PT, PT, -R14, RZ, RZ ;  /* 0x000000ff0e0ea210 */ /* 0x000fe40007ffe1ff */
[----:B------:R-:W-:Y:S01]  /*04c0*/  @!P1 LOP3.LUT R14, RZ, R5, RZ, 0x33, !PT ;  /* 0x00000005ff0e9212 */ /* 0x000fe200078e33ff */
[----:B------:R-:W-:-:S03]  /*04d0*/  IMAD.HI.U32 R6, R7, R15, R6 ;  /* 0x0000000f07067227 */ /* 0x000fc600078e0006 */
[----:B-1----:R-:W-:Y:S01]  /*04e0*/  IABS R12, R14 ;  /* 0x0000000e000c7213 */ /* 0x002fe20000000000 */
[----:B--2---:R-:W-:Y:S01]  /*04f0*/  IMAD.MOV R17, RZ, RZ, -R13 ;  /* 0x000000ffff117224 */ /* 0x004fe200078e0a0d */
[----:B------:R-:W-:Y:S01]  /*0500*/  ISETP.GE.AND P5, PT, R14, RZ, PT ;  /* 0x000000ff0e00720c */ /* 0x000fe20003fa6270 */
[----:B------:R-:W-:Y:S02]  /*0510*/  IMAD.MOV R14, RZ, RZ, -R14 ;  /* 0x000000ffff0e7224 */ /* 0x000fe400078e0a0e */
[----:B------:R-:W-:Y:S01]  /*0520*/  IMAD.MOV.U32 R7, RZ, RZ, R12 ;  /* 0x000000ffff077224 */ /* 0x000fe200078e000c */
[----:B------:R-:W-:Y:S01]  /*0530*/  MOV R12, RZ ;  /* 0x000000ff000c7202 */ /* 0x000fe20000000f00 */
[----:B------:R-:W-:Y:S02]  /*0540*/  IMAD R15, R17, R10, RZ ;  /* 0x0000000a110f7224 */ /* 0x000fe400078e02ff */
[----:B------:R-:W-:-:S04]  /*0550*/  IMAD.HI.U32 R6, R6, R7, RZ ;  /* 0x0000000706067227 */ /* 0x000fc800078e00ff */
[----:B------:R-:W-:Y:S01]  /*0560*/  IMAD.HI.U32 R12, R13, R15, R12 ;  /* 0x0000000f0d0c7227 */ /* 0x000fe200078e000c */
[----:B------:R-:W-:-:S03]  /*0570*/  IADD3 R6, PT, PT, -R6, RZ, RZ ;  /* 0x000000ff06067210 */ /* 0x000fc60007ffe1ff */
[----:B------:R-:W-:Y:S02]  /*0580*/  IMAD.MOV R13, RZ, RZ, -R16 ;  /* 0x000000ffff0d7224 */ /* 0x000fe400078e0a10 */
[----:B------:R-:W-:Y:S01]  /*0590*/  IMAD R6, R9, R6, R7 ;  /* 0x0000000609067224 */ /* 0x000fe200078e0207 */
[----:B------:R-:W-:Y:S01]  /*05a0*/  LOP3.LUT R7, R8, R4, RZ, 0x3c, !PT ;  /* 0x0000000408077212 */ /* 0x000fe200078e3cff */
[----:B------:R-:W-:-:S03]  /*05b0*/  IMAD.HI.U32 R12, R12, R11, RZ ;  /* 0x0000000b0c0c7227 */ /* 0x000fc600078e00ff */
[----:B------:R-:W-:Y:S01]  /*05c0*/  ISETP.GT.U32.AND P0, PT, R9, R6, PT ;  /* 0x000000060900720c */ /* 0x000fe20003f04070 */
[----:B------:R-:W-:Y:S01]  /*05d0*/  IMAD R11, R12, R13, R11 ;  /* 0x0000000d0c0b7224 */ /* 0x000fe200078e020b */
[----:B------:R-:W-:Y:S01]  /*05e0*/  ISETP.GE.AND P2, PT, R7, RZ, PT ;  /* 0x000000ff0700720c */ /* 0x000fe20003f46270 */
[----:B------:R-:W-:Y:S01]  /*05f0*/  IMAD R14, R5, R14, R8 ;  /* 0x0000000e050e7224 */ /* 0x000fe200078e0208 */
[----:B------:R-:W-:Y:S02]  /*0600*/  IADD3 R8, PT, PT, -R8, RZ, RZ ;  /* 0x000000ff08087210 */ /* 0x000fe40007ffe1ff */
[----:B------:R-:W-:-:S03]  /*0610*/  ISETP.GT.U32.AND P3, PT, R10, R11, PT ;  /* 0x0000000b0a00720c */ /* 0x000fc60003f64070 */
[----:B------:R-:W-:-:S04]  /*0620*/  IMAD R8, R3, R8, R0 ;  /* 0x0000000803087224 */ /* 0x000fc800078e0200 */
[----:B------:R-:W-:-:S04]  /*0630*/  @!P0 IADD3 R6, PT, PT, R6, -R9, RZ ;  /* 0x8000000906068210 */ /* 0x000fc80007ffe0ff */
[----:B------:R-:W-:Y:S02]  /*0640*/  ISETP.GT.U32.AND P1, PT, R9, R6, PT ;  /* 0x000000060900720c */ /* 0x000fe40003f24070 */
[----:B------:R-:W-:Y:S02]  /*0650*/  @!P3 IMAD.IADD R11, R11, 0x1, -R10 ;  /* 0x000000010b0bb824 */ /* 0x000fe400078e0a0a */
[----:B------:R-:W-:Y:S01]  /*0660*/  @!P3 VIADD R12, R12, 0x1 ;  /* 0x000000010c0cb836 */ /* 0x000fe20000000000 */
[----:B------:R-:W-:Y:S02]  /*0670*/  ISETP.NE.AND P3, PT, R2, RZ, PT ;  /* 0x000000ff0200720c */ /* 0x000fe40003f65270 */
[----:B------:R-:W-:-:S06]  /*0680*/  ISETP.GE.U32.AND P0, PT, R11, R10, PT ;  /* 0x0000000a0b00720c */ /* 0x000fcc0003f06070 */
[----:B------:R-:W-:-:S05]  /*0690*/  @!P1 IMAD.IADD R6, R6, 0x1, -R9 ;  /* 0x0000000106069824 */ /* 0x000fca00078e0a09 */
[----:B------:R-:W-:Y:S02]  /*06a0*/  MOV R9, R6 ;  /* 0x0000000600097202 */ /* 0x000fe40000000f00 */
[----:B------:R-:W1:Y:S01]  /*06b0*/  LDC.64 R6, c[0x0][0x380] ;  /* 0x0000e000ff067b82 */ /* 0x000e620000000a00 */
[----:B------:R-:W-:Y:S02]  /*06c0*/  @P0 IADD3 R12, PT, PT, R12, 0x1, RZ ;  /* 0x000000010c0c0810 */ /* 0x000fe40007ffe0ff */
[----:B------:R-:W-:Y:S02]  /*06d0*/  @!P5 IADD3 R9, PT, PT, -R9, RZ, RZ ;  /* 0x000000ff0909d210 */ /* 0x000fe40007ffe1ff */
[----:B------:R-:W-:Y:S01]  /*06e0*/  @!P3 LOP3.LUT R9, RZ, R2, RZ, 0x33, !PT ;  /* 0x00000002ff09b212 */ /* 0x000fe200078e33ff */
[----:B------:R-:W-:Y:S01]  /*06f0*/  @!P2 IMAD.MOV R12, RZ, RZ, -R12 ;  /* 0x000000ffff0ca224 */ /* 0x000fe200078e0a0c */
[----:B------:R-:W-:-:S05]  /*0700*/  @!P4 LOP3.LUT R12, RZ, R4, RZ, 0x33, !PT ;  /* 0x00000004ff0cc212 */ /* 0x000fca00078e33ff */
[----:B------:R-:W-:-:S04]  /*0710*/  IMAD R2, R12, R2, R9 ;  /* 0x000000020c027224 */ /* 0x000fc800078e0209 */
[----:B------:R-:W-:-:S04]  /*0720*/  IMAD R2, R2, R5, R14 ;  /* 0x0000000502027224 */ /* 0x000fc800078e020e */
[----:B------:R-:W-:-:S04]  /*0730*/  IMAD R3, R2, R3, R8 ;  /* 0x0000000302037224 */ /* 0x000fc800078e0208 */
[----:B-1----:R-:W-:Y:S02]  /*0740*/  IMAD.WIDE R6, R3, 0x4, R6 ;  /* 0x0000000403067825 */ /* 0x002fe400078e0206 */
[----:B------:R-:W1:Y:S04]  /*0750*/  LDC.64 R2, c[0x0][0x388] ;  /* 0x0000e200ff027b82 */ /* 0x000e680000000a00 */
[----:B0-----:R-:W2:Y:S01]  /*0760*/  LDG.E.CONSTANT R7, desc[UR4][R6.64] ;  /* 0x0000000406077981 */ /* 0x001ea2000c1e9900 */
[----:B-1----:R-:W-:-:S05]  /*0770*/  IMAD.WIDE R2, R0, 0x4, R2 ;  /* 0x0000000400027825 */ /* 0x002fca00078e0202 */
[----:B--2---:R-:W-:Y:S01]  /*0780*/  STG.E desc[UR4][R2.64], R7 ;  /* 0x0000000702007986 */ /* 0x004fe2000c101904 */
[----:B------:R-:W-:Y:S05]  /*0790*/  EXIT ;  /* 0x000000000000794d */ /* 0x000fea0003800000 */
.L_x_0:
[----:B------:R-:W-:-:S00]  /*07a0*/  BRA `(.L_x_0) ;  /* 0xfffffffc00fc7947 */ /* 0x000fc0000383ffff */
[----:B------:R-:W-:-:S00]  /*07b0*/  NOP ;  /* 0x0000000000007918 */ /* 0x000fc00000000000 */
        /* <DEDUP_REMOVED lines=12> */
.L_x_3:


//--------------------- .text.permute_qkv_f32     --------------------------
	.section	.text.permute_qkv_f32,"ax",@progbits
	.align	128
        .global         permute_qkv_f32
        .type           permute_qkv_f32,@function
        .size           permute_qkv_f32,(.L_x_4 - permute_qkv_f32)
        .other          permute_qkv_f32,@"STO_CUDA_ENTRY STV_DEFAULT"
permute_qkv_f32:
.text.permute_qkv_f32:
        /* <DEDUP_REMOVED lines=15> */
[----:B------:R-:W1:Y:S01]  /*00f0*/  I2F.RP R2, R11 ;  /* 0x0000000b00027306 */ /* 0x000e620000209400 */
[----:B------:R-:W-:-:S07]  /*0100*/  IABS R10, R0 ;  /* 0x00000000000a7213 */ /* 0x000fce0000000000 */
[----:B-1----:R-:W1:Y:S02]  /*0110*/  MUFU.RCP R2, R2 ;  /* 0x0000000200027308 */ /* 0x002e640000001000 */
[----:B-1----:R-:W-:-:S06]  /*0120*/  VIADD R7, R2, 0xffffffe ;  /* 0x0ffffffe02077836 */ /* 0x002fcc0000000000 */
[----:B------:R-:W1:Y:S02]  /*0130*/  F2I.FTZ.U32.TRUNC.NTZ R7, R7 ;  /* 0x0000000700077305 */ /* 0x000e64000021f000 */
[----:B-1----:R-:W-:-:S04]  /*0140*/  IMAD.MOV R6, RZ, RZ, -R7 ;  /* 0x000000ffff067224 */ /* 0x002fc800078e0a07 */
[----:B------:R-:W-:Y:S02]  /*0150*/  IMAD R9, R6, R11, RZ ;  /* 0x0000000b06097224 */ /* 0x000fe400078e02ff */
[----:B------:R-:W-:-:S05]  /*0160*/  HFMA2 R6, -RZ, RZ, 0, 0 ;  /* 0x00000000ff067431 */ /* 0x000fca00000001ff */
[----:B------:R-:W-:-:S04]  /*0170*/  IMAD.HI.U32 R8, R7, R9, R6 ;  /* 0x0000000907087227 */ /* 0x000fc800078e0006 */
[----:B------:R-:W-:Y:S02]  /*0180*/  IMAD.MOV.U32 R6, RZ, RZ, R12 ;  /* 0x000000ffff067224 */ /* 0x000fe400078e000c */
[----:B------:R-:W-:Y:S02]  /*0190*/  IMAD.HI.U32 R8, R8, R10, RZ ;  /* 0x0000000a08087227 */ /* 0x000fe400078e00ff */
[----:B------:R-:W1:Y:S03]  /*01a0*/  I2F.RP R9, R6 ;  /* 0x0000000600097306 */ /* 0x000e660000209400 */
[----:B------:R-:W-:-:S05]  /*01b0*/  IADD3 R2, PT, PT, -R8, RZ, RZ ;  /* 0x000000ff08027210 */ /* 0x000fca0007ffe1ff */
[----:B------:R-:W-:-:S05]  /*01c0*/  IMAD R2, R11, R2, R10 ;  /* 0x000000020b027224 */ /* 0x000fca00078e020a */
[----:B------:R-:W-:Y:S01]  /*01d0*/  ISETP.GT.U32.AND P1, PT, R11, R2, PT ;  /* 0x000000020b00720c */ /* 0x000fe20003f24070 */
[----:B-1----:R-:W1:-:S12]  /*01e0*/  MUFU.RCP R9, R9 ;  /* 0x0000000900097308 */ /* 0x002e580000001000 */
[----:B------:R-:W-:Y:S02]  /*01f0*/  @!P1 IMAD.IADD R2, R2, 0x1, -R11 ;  /* 0x0000000102029824 */ /* 0x000fe400078e0a0b */
[----:B------:R-:W-:Y:S01]  /*0200*/  @!P1 VIADD R8, R8, 0x1 ;  /* 0x0000000108089836 */ /* 0x000fe20000000000 */
[----:B------:R-:W-:Y:S02]  /*0210*/  ISETP.NE.AND P1, PT, R5, RZ, PT ;  /* 0x000000ff0500720c */ /* 0x000fe40003f25270 */
[----:B------:R-:W-:Y:S02]  /*0220*/  ISETP.GE.U32.AND P0, PT, R2, R11, PT ;  /* 0x0000000b0200720c */ /* 0x000fe40003f06070 */
[----:B-1----:R-:W-:Y:S02]  /*0230*/  IADD3 R10, PT, PT, R9, 0xffffffe, RZ ;  /* 0x0ffffffe090a7810 */ /* 0x002fe40007ffe0ff */
[----:B------:R-:W-:Y:S02]  /*0240*/  LOP3.LUT R2, R0, R5, RZ, 0x3c, !PT ;  /* 0x0000000500027212 */ /* 0x000fe400078e3cff */
[----:B------:R1:W2:Y:S01]  /*0250*/  F2I.FTZ.U32.TRUNC.NTZ R11, R10 ;  /* 0x0000000a000b7305 */ /* 0x0002a2000021f000 */
[----:B------:R-:W-:-:S02]  /*0260*/  IABS R9, R4 ;  /* 0x0000000400097213 */ /* 0x000fc40000000000 */
[----:B------:R-:W-:Y:S01]  /*0270*/  ISETP.GE.AND P2, PT, R2, RZ, PT ;  /* 0x000000ff0200720c */ /* 0x000fe20003f46270 */
[----:B------:R-:W-:-:S03]  /*0280*/  IMAD R2, R3, R4, RZ ;  /* 0x0000000403027224 */ /* 0x000fc600078e02ff */
[----:B------:R-:W-:Y:S01]  /*0290*/  @P0 IADD3 R8, PT, PT, R8, 0x1, RZ ;  /* 0x0000000108080810 */ /* 0x000fe20007ffe0ff */
[----:B------:R-:W3:Y:S01]  /*02a0*/  I2F.RP R15, R9 ;  /* 0x00000009000f7306 */ /* 0x000ee20000209400 */
[----:B-1----:R-:W-:Y:S01]  /*02b0*/  IMAD.MOV.U32 R10, RZ, RZ, RZ ;  /* 0x000000ffff0a7224 */ /* 0x002fe200078e00ff */
[----:B------:R-:W-:Y:S01]  /*02c0*/  IABS R14, R2 ;  /* 0x00000002000e7213 */ /* 0x000fe20000000000 */
[----:B--2---:R-:W-:-:S05]  /*02d0*/  IMAD.MOV R7, RZ, RZ, -R11 ;  /* 0x000000ffff077224 */ /* 0x004fca00078e0a0b */
[----:B------:R-:W-:Y:S02]  /*02e0*/  @!P2 IADD3 R8, PT, PT, -R8, RZ, RZ ;  /* 0x000000ff0808a210 */ /* 0x000fe40007ffe1ff */
[----:B------:R-:W-:Y:S01]  /*02f0*/  @!P1 LOP3.LUT R8, RZ, R5, RZ, 0x33, !PT ;  /* 0x00000005ff089212 */ /* 0x000fe200078e33ff */
[----:B------:R-:W-:-:S03]  /*0300*/  IMAD R7, R7, R6, RZ ;  /* 0x0000000607077224 */ /* 0x000fc600078e02ff */
[----:B------:R-:W-:Y:S01]  /*0310*/  IABS R13, R8 ;  /* 0x00000008000d7213 */ /* 0x000fe20000000000 */
[----:B------:R-:W-:Y:S01]  /*0320*/  IMAD.HI.U32 R12, R11, R7, R10 ;  /* 0x000000070b0c7227 */ /* 0x000fe200078e000a */
[----:B------:R-:W-:Y:S01]  /*0330*/  MOV R10, R14 ;  /* 0x0000000e000a7202 */ /* 0x000fe20000000f00 */
[----:B---3--:R-:W1:Y:S02]  /*0340*/  MUFU.RCP R15, R15 ;  /* 0x0000000f000f7308 */ /* 0x008e640000001000 */
[----:B------:R-:W-:-:S04]  /*0350*/  IMAD.MOV.U32 R11, RZ, RZ, R13 ;  /* 0x000000ffff0b7224 */ /* 0x000fc800078e000d */
[----:B------:R-:W-:Y:S02]  /*0360*/  IMAD.HI.U32 R14, R12, R11, RZ ;  /* 0x0000000b0c0e7227 */ /* 0x000fe400078e00ff */
[----:B------:R-:W2:Y:S03]  /*0370*/  I2F.RP R16, R10 ;  /* 0x0000000a00107306 */ /* 0x000ea60000209400 */
[----:B------:R-:W-:-:S05]  /*0380*/  IADD3 R13, PT, PT, -R14, RZ, RZ ;  /* 0x000000ff0e0d7210 */ /* 0x000fca0007ffe1ff */
[----:B------:R-:W-:Y:S02]  /*0390*/  IMAD R13, R6, R13, R11 ;  /* 0x0000000d060d7224 */ /* 0x000fe400078e020b */
[----:B-1----:R-:W-:-:S03]  /*03a0*/  VIADD R7, R15, 0xffffffe ;  /* 0x0ffffffe0f077836 */ /* 0x002fc60000000000 */
[----:B------:R-:W-:Y:S01]  /*03b0*/  ISETP.GT.U32.AND P1, PT, R6, R13, PT ;  /* 0x0000000d0600720c */ /* 0x000fe20003f24070 */
[----:B--2---:R-:W1:Y:S08]  /*03c0*/  MUFU.RCP R16, R16 ;  /* 0x0000001000107308 */ /* 0x004e700000001000 */
[----:B------:R-:W2:Y:S04]  /*03d0*/  F2I.FTZ.U32.TRUNC.NTZ R7, R7 ;  /* 0x0000000700077305 */ /* 0x000ea8000021f000 */
[----:B------:R-:W-:-:S02]  /*03e0*/  @!P1 IADD3 R13, PT, PT, R13, -R6, RZ ;  /* 0x800000060d0d9210 */ /* 0x000fc40007ffe0ff */
[----:B------:R-:W-:Y:S02]  /*03f0*/  @!P1 IADD3 R14, PT, PT, R14, 0x1, RZ ;  /* 0x000000010e0e9810 */ /* 0x000fe40007ffe0ff */
[----:B------:R-:W-:Y:S01]  /*0400*/  ISETP.GE.U32.AND P0, PT, R13, R6, PT ;  /* 0x000000060d00720c */ /* 0x000fe20003f06070 */
[----:B-1----:R-:W-:Y:S01]  /*0410*/  VIADD R12, R16, 0xffffffe ;  /* 0x0ffffffe100c7836 */ /* 0x002fe20000000000 */
[----:B------:R-:W-:Y:S02]  /*0420*/  LOP3.LUT R6, R8, R3, RZ, 0x3c, !PT ;  /* 0x0000000308067212 */ /* 0x000fe400078e3cff */
[----:B------:R-:W-:Y:S01]  /*0430*/  ISETP.NE.AND P1, PT, R3, RZ, PT ;  /* 0x000000ff0300720c */ /* 0x000fe20003f25270 */
[----:B------:R1:W3:Y:S01]  /*0440*/  F2I.FTZ.U32.TRUNC.NTZ R13, R12 ;  /* 0x0000000c000d7305 */ /* 0x0002e2000021f000 */
[----:B------:R-:W-:Y:S01]  /*0450*/  ISETP.GE.AND P2, PT, R6, RZ, PT ;  /* 0x000000ff0600720c */ /* 0x000fe20003f46270 */
[----:B--2---:R-:W-:Y:S01]  /*0460*/  IMAD.MOV R6, RZ, RZ, -R7 ;  /* 0x000000ffff067224 */ /* 0x004fe200078e0a07 */
[----:B------:R-:W-:-:S03]  /*0470*/  IABS R16, R2 ;  /* 0x0000000200107213 */ /* 0x000fc60000000000 */
[----:B------:R-:W-:Y:S02]  /*0480*/  IMAD R15, R6, R9, RZ ;  /* 0x00000009060f7224 */ /* 0x000fe400078e02ff */
[----:B------:R-:W-:Y:S01]  /*0490*/  @P0 IADD3 R14, PT, PT, R14, 0x1, RZ ;  /* 0x000000010e0e0810 */ /* 0x000fe20007ffe0ff */
[----:B------:R-:W-:Y:S02]  /*04a0*/  IMAD.MOV.U32 R6, RZ, RZ, RZ ;  /* 0x000000ffff067224 */ /* 0x000fe400078e00ff */
[----:B-1----:R-:W-:Y:S02]  /*04b0*/  HFMA2 R12, -RZ, RZ, 0, 0 ;  /* 0x00000000ff0c7431 */ /* 0x002fe400000001ff */
[----:B------:R-:W-:Y:S01]  /*04c0*/  IMAD.HI.U32 R6, R7, R15, R6 ;  /* 0x0000000f07067227 */ /* 0x000fe200078e0006 */
[----:B------:R-:W-:-:S03]  /*04d0*/  @!P2 IADD3 R14, PT, PT, -R14, RZ, RZ ;  /* 0x000000ff0e0ea210 */ /* 0x000fc60007ffe1ff */
[----:B---3--:R-:W-:Y:S01]  /*04e0*/  IMAD.MOV R17, RZ, RZ, -R13 ;  /* 0x000000ffff117224 */ /* 0x008fe200078e0a0d */
[----:B------:R-:W-:-:S03]  /*04f0*/  @!P1 LOP3.LUT R14, RZ, R3, RZ, 0x33, !PT ;  /* 0x00000003ff0e9212 */ /* 0x000fc600078e33ff */
[----:B------:R-:W-:Y:S01]  /*0500*/  IMAD R7, R17, R10, RZ ;  /* 0x0000000a11077224 */ /* 0x000fe200078e02ff */
[----:B------:R-:W-:-:S03]  /*0510*/  IABS R15, R14 ;  /* 0x0000000e000f7213 */ /* 0x000fc60000000000 */
[----:B------:R-:W-:Y:S01]  /*0520*/  IMAD.HI.U32 R12, R13, R7, R12 ;  /* 0x000000070d0c7227 */ /* 0x000fe200078e000c */
[----:B------:R-:W-:-:S03]  /*0530*/  MOV R7, R15 ;  /* 0x0000000f00077202 */ /* 0x000fc60000000f00 */
[----:B------:R-:W-:Y:S02]  /*0540*/  IMAD.MOV R13, RZ, RZ, -R16 ;  /* 0x000000ffff0d7224 */ /* 0x000fe400078e0a10 */
[----:B------:R-:W-:-:S04]  /*0550*/  IMAD.HI.U32 R6, R6, R7, RZ ;  /* 0x0000000706067227 */ /* 0x000fc800078e00ff */
[----:B------:R-:W-:-:S04]  /*0560*/  IMAD.HI.U32 R16, R12, R11, RZ ;  /* 0x0000000b0c107227 */ /* 0x000fc800078e00ff */
[----:B------:R-:W-:Y:S02]  /*0570*/  IMAD.MOV R6, RZ, RZ, -R6 ;  /* 0x000000ffff067224 */ /* 0x000fe400078e0a06 */
[----:B------:R-:W-:Y:S02]  /*0580*/  IMAD R11, R16, R13, R11 ;  /* 0x0000000d100b7224 */ /* 0x000fe400078e020b */
[C---:B------:R-:W-:Y:S01]  /*0590*/  IMAD R12, R9.reuse, R6, R7 ;  /* 0x00000006090c7224 */ /* 0x040fe200078e0207 */
[----:B------:R-:W-:Y:S02]  /*05a0*/  LOP3.LUT R6, R8, R2, RZ, 0x3c, !PT ;  /* 0x0000000208067212 */ /* 0x000fe400078e3cff */
[----:B------:R-:W-:Y:S02]  /*05b0*/  ISETP.GT.U32.AND P1, PT, R10, R11, PT ;  /* 0x0000000b0a00720c */ /* 0x000fe40003f24070 */
[----:B------:R-:W-:-:S11]  /*05c0*/  ISETP.GT.U32.AND P0, PT, R9, R12, PT ;  /* 0x0000000c0900720c */ /* 0x000fd60003f04070 */
[-C--:B------:R-:W-:Y:S02]  /*05d0*/  @!P1 IADD3 R11, PT, PT, R11, -R10.reuse, RZ ;  /* 0x8000000a0b0b9210 */ /* 0x080fe40007ffe0ff */
[----:B------:R-:W-:Y:S01]  /*05e0*/  @!P0 IMAD.IADD R12, R12, 0x1, -R9 ;  /* 0x000000010c0c8824 */ /* 0x000fe200078e0a09 */
[----:B------:R-:W-:Y:S02]  /*05f0*/  @!P1 IADD3 R16, PT, PT, R16, 0x1, RZ ;  /* 0x0000000110109810 */ /* 0x000fe40007ffe0ff */
[----:B------:R-:W-:Y:S02]  /*0600*/  ISETP.GE.U32.AND P3, PT, R11, R10, PT ;  /* 0x0000000a0b00720c */ /* 0x000fe40003f66070 */
[----:B------:R-:W-:Y:S02]  /*0610*/  ISETP.GT.U32.AND P2, PT, R9, R12, PT ;  /* 0x0000000c0900720c */ /* 0x000fe40003f44070 */
[----:B------:R-:W-:Y:S02]  /*0620*/  ISETP.GE.AND P0, PT, R6, RZ, PT ;  /* 0x000000ff0600720c */ /* 0x000fe40003f06270 */
[----:B------:R-:W-:Y:S01]  /*0630*/  ISETP.NE.AND P1, PT, R2, RZ, PT ;  /* 0x000000ff0200720c */ /* 0x000fe20003f25270 */
[----:B------:R-:W1:Y:S06]  /*0640*/  LDC.64 R6, c[0x0][0x380] ;  /* 0x0000e000ff067b82 */ /* 0x000e6c0000000a00 */
[----:B------:R-:W-:Y:S01]  /*0650*/  @P3 VIADD R16, R16, 0x1 ;  /* 0x0000000110103836 */ /* 0x000fe20000000000 */
[----:B------:R-:W-:-:S02]  /*0660*/  ISETP.GE.AND P3, PT, R14, RZ, PT ;  /* 0x000000ff0e00720c */ /* 0x000fc40003f66270 */
[----:B------:R-:W-:Y:S01]  /*0670*/  @!P2 IADD3 R12, PT, PT, R12, -R9, RZ ;  /* 0x800000090c0ca210 */ /* 0x000fe20007ffe0ff */
[----:B------:R-:W-:Y:S01]  /*0680*/  @!P0 IMAD.MOV R16, RZ, RZ, -R16 ;  /* 0x000000ffff108224 */ /* 0x000fe200078e0a10 */
[----:B------:R-:W-:Y:S02]  /*0690*/  ISETP.NE.AND P2, PT, R4, RZ, PT ;  /* 0x000000ff0400720c */ /* 0x000fe40003f45270 */
[----:B------:R-:W-:Y:S02]  /*06a0*/  IADD3 R14, PT, PT, -R14, RZ, RZ ;  /* 0x000000ff0e0e7210 */ /* 0x000fe40007ffe1ff */
[----:B------:R-:W-:-:S03]  /*06b0*/  @!P1 LOP3.LUT R16, RZ, R2, RZ, 0x33, !PT ;  /* 0x00000002ff109212 */ /* 0x000fc600078e33ff */
[----:B------:R-:W-:Y:S01]  /*06c0*/  IMAD R14, R3, R14, R8 ;  /* 0x0000000e030e7224 */ /* 0x000fe200078e0208 */
[----:B------:R-:W-:Y:S01]  /*06d0*/  IADD3 R8, PT, PT, -R8, RZ, RZ ;  /* 0x000000ff08087210 */ /* 0x000fe20007ffe1ff */
[----:B------:R-:W-:Y:S02]  /*06e0*/  @!P3 IMAD.MOV R12, RZ, RZ, -R12 ;  /* 0x000000ffff0cb224 */ /* 0x000fe400078e0a0c */
[----:B------:R-:W-:Y:S02]  /*06f0*/  IMAD R3, R16, R3, R14 ;  /* 0x0000000310037224 */ /* 0x000fe400078e020e */
[----:B------:R-:W-:Y:S01]  /*0700*/  @!P2 LOP3.LUT R12, RZ, R4, RZ, 0x33, !PT ;  /* 0x00000004ff0ca212 */ /* 0x000fe200078e33ff */
[----:B------:R-:W-:-:S04]  /*0710*/  IMAD R8, R5, R8, R0 ;  /* 0x0000000805087224 */ /* 0x000fc800078e0200 */
[----:B------:R-:W-:Y:S02]  /*0720*/  IMAD R4, R3, R4, R12 ;  /* 0x0000000403047224 */ /* 0x000fe400078e020c */
[----:B------:R-:W2:Y:S02]  /*0730*/  LDC.64 R2, c[0x0][0x388] ;  /* 0x0000e200ff027b82 */ /* 0x000ea40000000a00 */
[----:B------:R-:W-:-:S04]  /*0740*/  IMAD R5, R4, R5, R8 ;  /* 0x0000000504057224 */ /* 0x000fc800078e0208 */
[----:B-1----:R-:W-:-:S06]  /*0750*/  IMAD.WIDE R6, R5, 0x4, R6 ;  /* 0x0000000405067825 */ /* 0x002fcc00078e0206 */
[----:B0-----:R-:W3:Y:S01]  /*0760*/  LDG.E.CONSTANT R7, desc[UR4][R6.64] ;  /* 0x0000000406077981 */ /* 0x001ee2000c1e9900 */
[----:B--2---:R-:W-:-:S05]  /*0770*/  IMAD.WIDE R2, R0, 0x4, R2 ;  /* 0x0000000400027825 */ /* 0x004fca00078e0202 */
[----:B---3--:R-:W-:Y:S01]  /*0780*/  STG.E desc[UR4][R2.64], R7 ;  /* 0x0000000702007986 */ /* 0x008fe2000c101904 */
[----:B------:R-:W-:Y:S05]  /*0790*/  EXIT ;  /* 0x000000000000794d */ /* 0x000fea0003800000 */
.L_x_1:
        /* <DEDUP_REMOVED lines=14> */
.L_x_4:


//--------------------- .text.elementwise_add_f32 --------------------------
	.section	.text.elementwise_add_f32,"ax",@progbits
	.align	128
        .global         elementwise_add_f32
        .type           elementwise_add_f32,@function
        .size           elementwise_add_f32,(.L_x_5 - elementwise_add_f32)
        .other          elementwise_add_f32,@"STO_CUDA_ENTRY STV_DEFAULT"
elementwise_add_f32:
.text.elementwise_add_f32:
[----:B------:R-:W-:Y:S01]  /*0000*/  LDC R1, c[0x0][0x37c] ;  /* 0x0000df00ff017b82 */ /* 0x000fe20000000800 */
[----:B------:R-:W0:Y:S07]  /*0010*/  S2R R0, SR_TID.X ;  /* 0x0000000000007919 */ /* 0x000e2e0000002100 */
[----:B------:R-:W0:Y:S01]  /*0020*/  S2UR UR4, SR_CTAID.X ;  /* 0x00000000000479c3 */ /* 0x000e220000002500 */
[----:B------:R-:W1:Y:S07]  /*0030*/  LDCU UR5, c[0x0][0x398] ;  /* 0x00007300ff0577ac */ /* 0x000e6e0008000800 */
[----:B------:R-:W0:Y:S02]  /*0040*/  LDC R9, c[0x0][0x360] ;  /* 0x0000d800ff097b82 */ /* 0x000e240000000800 */
[----:B0-----:R-:W-:-:S05]  /*0050*/  IMAD R9, R9, UR4, R0 ;  /* 0x0000000409097c24 */ /* 0x001fca000f8e0200 */
[----:B-1----:R-:W-:-:S13]  /*0060*/  ISETP.GE.AND P0, PT, R9, UR5, PT ;  /* 0x0000000509007c0c */ /* 0x002fda000bf06270 */
[----:B------:R-:W-:Y:S05]  /*0070*/  @P0 EXIT ;  /* 0x000000000000094d */ /* 0x000fea0003800000 */
[----:B------:R-:W0:Y:S01]  /*0080*/  LDC.64 R2, c[0x0][0x380] ;  /* 0x0000e000ff027b82 */ /* 0x000e220000000a00 */
[----:B------:R-:W1:Y:S07]  /*0090*/  LDCU.64 UR4, c[0x0][0x358] ;  /* 0x00006b00ff0477ac */ /* 0x000e6e0008000a00 */
[----:B------:R-:W2:Y:S08]  /*00a0*/  LDC.64 R4, c[0x0][0x388] ;  /* 0x0000e200ff047b82 */ /* 0x000eb00000000a00 */
[----:B------:R-:W3:Y:S01]  /*00b0*/  LDC.64 R6, c[0x0][0x390] ;  /* 0x0000e400ff067b82 */ /* 0x000ee20000000a00 */
[----:B0-----:R-:W-:-:S06]  /*00c0*/  IMAD.WIDE R2, R9, 0x4, R2 ;  /* 0x0000000409027825 */ /* 0x001fcc00078e0202 */
[----:B-1----:R-:W4:Y:S01]  /*00d0*/  LDG.E.CONSTANT R2, desc[UR4][R2.64] ;  /* 0x0000000402027981 */ /* 0x002f22000c1e9900 */
[----:B--2---:R-:W-:-:S06]  /*00e0*/  IMAD.WIDE R4, R9, 0x4, R4 ;  /* 0x0000000409047825 */ /* 0x004fcc00078e0204 */
[----:B------:R-:W4:Y:S01]  /*00f0*/  LDG.E.CONSTANT R5, desc[UR4][R4.64] ;  /* 0x0000000404057981 */ /* 0x000f22000c1e9900 */
[----:B---3--:R-:W-:-:S04]  /*0100*/  IMAD.WIDE R6, R9, 0x4, R6 ;  /* 0x0000000409067825 */ /* 0x008fc800078e0206 */
[----:B----4-:R-:W-:-:S05]  /*0110*/  FADD R9, R2, R5 ;  /* 0x0000000502097221 */ /* 0x010fca0000000000 */
[----:B------:R-:W-:Y:S01]  /*0120*/  STG.E desc[UR4][R6.64], R9 ;  /* 0x0000000906007986 */ /* 0x000fe2000c101904 */
[----:B------:R-:W-:Y:S05]  /*0130*/  EXIT ;  /* 0x000000000000794d */ /* 0x000fea0003800000 */
.L_x_2:
        /* <DEDUP_REMOVED lines=12> */
.L_x_5:


//--------------------- .nv.shared.reserved.0     --------------------------
	.section	.nv.shared.reserved.0,"aw",@nobits
	.weak		__nv_reservedSMEM_offset_0_alias
	.size		__nv_reservedSMEM_offset_0_alias, 0, 64
	.other		__nv_reservedSMEM_offset_0_alias,@"STO_CUDA_RESERVED_SHARED STV_DEFAULT"
__nv_reservedSMEM_offset_0_alias:
	.zero		0
	.zero		64


//--------------------- .nv.constant0.permute_qkv_back_f32 --------------------------
	.section	.nv.constant0.permute_qkv_back_f32,"a",@progbits
	.sectionflags	@""
	.align	4
.nv.constant0.permute_qkv_back_f32:
	.zero		928


//--------------------- .nv.constant0.permute_qkv_f32 --------------------------
	.section	.nv.constant0.permute_qkv_f32,"a",@progbits
	.sectionflags	@""
	.align	4
.nv.constant0.permute_qkv_f32:
	.zero		928


//--------------------- .nv.constant0.elementwise_add_f32 --------------------------
	.section	.nv.constant0.elementwise_add_f32,"a",@progbits
	.sectionflags	@""
	.align	4
.nv.constant0.elementwise_add_f32:
	.zero		924


//--------------------- SYMBOLS --------------------------

	.type		.nv.reservedSmem.offset0,@object
	.size		.nv.reservedSmem.offset0,0x4
